	.headerflags	@"EF_CUDA_TEXMODE_UNIFIED EF_CUDA_64BIT_ADDRESS EF_CUDA_ACCELERATORS EF_CUDA_SM90 EF_CUDA_VIRTUAL_SM(EF_CUDA_SM90)"
	.elftype	@"ET_EXEC"


//--------------------- .nv.info                  --------------------------
	.section	.nv.info,"",@"SHT_CUDA_INFO"
	.align	4


	//----- nvinfo : EIATTR_REGCOUNT
	.align		4
        /*0000*/ 	.byte	0x04, 0x2f
        /*0002*/ 	.short	(.L_1 - .L_0)
	.align		4
.L_0:
        /*0004*/ 	.word	index@(triton_poi_fused_cat_3)
        /*0008*/ 	.word	0x00000020


	//----- nvinfo : EIATTR_MIN_STACK_SIZE
	.align		4
.L_1:
        /*000c*/ 	.byte	0x04, 0x12
        /*000e*/ 	.short	(.L_3 - .L_2)
	.align		4
.L_2:
        /*0010*/ 	.word	index@(triton_poi_fused_cat_3)
        /*0014*/ 	.word	0x00000000


	//----- nvinfo : EIATTR_FRAME_SIZE
	.align		4
.L_3:
        /*0018*/ 	.byte	0x04, 0x11
        /*001a*/ 	.short	(.L_5 - .L_4)
	.align		4
.L_4:
        /*001c*/ 	.word	index@(triton_poi_fused_cat_3)
        /*0020*/ 	.word	0x00000000


	//----- nvinfo : EIATTR_MIN_STACK_SIZE
	.align		4
.L_5:
        /*0024*/ 	.byte	0x04, 0x12
        /*0026*/ 	.short	(.L_7 - .L_6)
	.align		4
.L_6:
        /*0028*/ 	.word	index@(triton_poi_fused_cat_3)
        /*002c*/ 	.word	0x00000000
.L_7:


//--------------------- .nv.info.triton_poi_fused_cat_3 --------------------------
	.section	.nv.info.triton_poi_fused_cat_3,"",@"SHT_CUDA_INFO"
	.sectionflags	@""
	.align	4


	//----- nvinfo : EIATTR_CUDA_API_VERSION
	.align		4
        /*0000*/ 	.byte	0x04, 0x37
        /*0002*/ 	.short	(.L_9 - .L_8)
.L_8:
        /*0004*/ 	.word	0x0000007c


	//----- nvinfo : EIATTR_KPARAM_INFO
	.align		4
.L_9:
        /*0008*/ 	.byte	0x04, 0x17
        /*000a*/ 	.short	(.L_11 - .L_10)
.L_10:
        /*000c*/ 	.word	0x00000000
        /*0010*/ 	.short	0x0004
        /*0012*/ 	.short	0x0020
        /*0014*/ 	.byte	0x00, 0xf0, 0x11, 0x00


	//----- nvinfo : EIATTR_KPARAM_INFO
	.align		4
.L_11:
        /*0018*/ 	.byte	0x04, 0x17
        /*001a*/ 	.short	(.L_13 - .L_12)
.L_12:
        /*001c*/ 	.word	0x00000000
        /*0020*/ 	.short	0x0003
        /*0022*/ 	.short	0x0018
        /*0024*/ 	.byte	0x00, 0xf4, 0x21, 0x00


	//----- nvinfo : EIATTR_KPARAM_INFO
	.align		4
.L_13:
        /*0028*/ 	.byte	0x04, 0x17
        /*002a*/ 	.short	(.L_15 - .L_14)
.L_14:
        /*002c*/ 	.word	0x00000000
        /*0030*/ 	.short	0x0002
        /*0032*/ 	.short	0x0010
        /*0034*/ 	.byte	0x00, 0xf4, 0x21, 0x00


	//----- nvinfo : EIATTR_KPARAM_INFO
	.align		4
.L_15:
        /*0038*/ 	.byte	0x04, 0x17
        /*003a*/ 	.short	(.L_17 - .L_16)
.L_16:
        /*003c*/ 	.word	0x00000000
        /*0040*/ 	.short	0x0001
        /*0042*/ 	.short	0x0008
        /*0044*/ 	.byte	0x00, 0xf4, 0x21, 0x00


	//----- nvinfo : EIATTR_KPARAM_INFO
	.align		4
.L_17:
        /*0048*/ 	.byte	0x04, 0x17
        /*004a*/ 	.short	(.L_19 - .L_18)
.L_18:
        /*004c*/ 	.word	0x00000000
        /*0050*/ 	.short	0x0000
        /*0052*/ 	.short	0x0000
        /*0054*/ 	.byte	0x00, 0xf4, 0x21, 0x00


	//----- nvinfo : EIATTR_SPARSE_MMA_MASK
	.align		4
.L_19:
        /*0058*/ 	.byte	0x03, 0x50
        /*005a*/ 	.short	0x0000


	//----- nvinfo : EIATTR_MAXREG_COUNT
	.align		4
        /*005c*/ 	.byte	0x03, 0x1b
        /*005e*/ 	.short	0x00ff


	//----- nvinfo : EIATTR_EXIT_INSTR_OFFSETS
	.align		4
        /*0060*/ 	.byte	0x04, 0x1c
        /*0062*/ 	.short	(.L_21 - .L_20)


	//   ....[0]....
.L_20:
        /*0064*/ 	.word	0x000009a0


	//----- nvinfo : EIATTR_REQNTID
	.align		4
.L_21:
        /*0068*/ 	.byte	0x04, 0x10
        /*006a*/ 	.short	(.L_23 - .L_22)
.L_22:
        /*006c*/ 	.word	0x00000080
        /*0070*/ 	.word	0x00000001
        /*0074*/ 	.word	0x00000001


	//----- nvinfo : EIATTR_CBANK_PARAM_SIZE
	.align		4
.L_23:
        /*0078*/ 	.byte	0x03, 0x19
        /*007a*/ 	.short	0x0024


	//----- nvinfo : EIATTR_PARAM_CBANK
	.align		4
        /*007c*/ 	.byte	0x04, 0x0a
        /*007e*/ 	.short	(.L_25 - .L_24)
	.align		4
.L_24:
        /*0080*/ 	.word	index@(.nv.constant0.triton_poi_fused_cat_3)
        /*0084*/ 	.short	0x0210
        /*0086*/ 	.short	0x0024


	//----- nvinfo : EIATTR_SW_WAR
	.align		4
.L_25:
        /*0088*/ 	.byte	0x04, 0x36
        /*008a*/ 	.short	(.L_27 - .L_26)
.L_26:
        /*008c*/ 	.word	0x00000008
.L_27:


//--------------------- .nv.callgraph             --------------------------
	.section	.nv.callgraph,"",@"SHT_CUDA_CALLGRAPH"
	.align	4
	.sectionentsize	8
	.align		4
        /*0000*/ 	.word	0x00000000
	.align		4
        /*0004*/ 	.word	0xffffffff
	.align		4
        /*0008*/ 	.word	0x00000000
	.align		4
        /*000c*/ 	.word	0xfffffffe
	.align		4
        /*0010*/ 	.word	0x00000000
	.align		4
        /*0014*/ 	.word	0xfffffffd
	.align		4
        /*0018*/ 	.word	0x00000000
	.align		4
        /*001c*/ 	.word	0xfffffffc


//--------------------- .text.triton_poi_fused_cat_3 --------------------------
	.section	.text.triton_poi_fused_cat_3,"ax",@progbits
	.align	128
        .global         triton_poi_fused_cat_3
        .type           triton_poi_fused_cat_3,@function
        .size           triton_poi_fused_cat_3,(.L_x_1 - triton_poi_fused_cat_3)
        .other          triton_poi_fused_cat_3,@"STO_CUDA_ENTRY STV_DEFAULT"
triton_poi_fused_cat_3:
.text.triton_poi_fused_cat_3:
[----:B------:R-:W-:Y:S01]  /*0000*/  LDC R1, c[0x0][0x28] ;  /* 0x00000a00ff017b82 */ /* 0x000fe20000000800 */
[----:B------:R-:W1:Y:S07]  /*0010*/  S2R R0, SR_TID.X ;  /* 0x0000000000007919 */ /* 0x000e6e0000002100 */
[----:B------:R-:W2:Y:S01]  /*0020*/  LDC.64 R4, c[0x0][0x210] ;  /* 0x00008400ff047b82 */ /* 0x000ea20000000a00 */
[----:B------:R-:W-:Y:S02]  /*0030*/  CS2R R8, SRZ ;  /* 0x0000000000087805 */ /* 0x000fe4000001ff00 */
[----:B------:R-:W-:Y:S01]  /*0040*/  CS2R R10, SRZ ;  /* 0x00000000000a7805 */ /* 0x000fe2000001ff00 */
[----:B------:R-:W3:Y:S04]  /*0050*/  S2R R21, SR_CTAID.X ;  /* 0x0000000000157919 */ /* 0x000ee80000002500 */
[----:B------:R-:W4:Y:S01]  /*0060*/  LDC.64 R16, c[0x0][0x218] ;  /* 0x00008600ff107b82 */ /* 0x000f220000000a00 */
[----:B------:R-:W-:Y:S01]  /*0070*/  CS2R R22, SRZ ;  /* 0x0000000000167805 */ /* 0x000fe2000001ff00 */
[----:B------:R-:W-:Y:S01]  /*0080*/  ULDC.64 UR4, c[0x0][0x208] ;  /* 0x0000820000047ab9 */ /* 0x000fe20000000a00 */
[----:B------:R-:W-:Y:S01]  /*0090*/  CS2R R26, SRZ ;  /* 0x00000000001a7805 */ /* 0x000fe2000001ff00 */
[----:B------:R-:W-:Y:S01]  /*00a0*/  IMAD.MOV.U32 R20, RZ, RZ, RZ ;  /* 0x000000ffff147224 */ /* 0x000fe200078e00ff */
[----:B------:R-:W-:Y:S01]  /*00b0*/  ULDC.64 UR6, c[0x0][0x220] ;  /* 0x0000880000067ab9 */ /* 0x000fe20000000a00 */
[----:B-1----:R-:W-:Y:S01]  /*00c0*/  IMAD.SHL.U32 R0, R0, 0x4, RZ ;  /* 0x0000000400007824 */ /* 0x002fe200078e00ff */
[----:B---3--:R-:W-:-:S04]  /*00d0*/  SHF.R.S32.HI R28, RZ, 0x15, R21 ;  /* 0x00000015ff1c7819 */ /* 0x008fc80000011415 */
[----:B------:R-:W-:Y:S02]  /*00e0*/  LOP3.LUT R0, R0, 0x1fc, RZ, 0xc0, !PT ;  /* 0x000001fc00007812 */ /* 0x000fe400078ec0ff */
[----:B------:R-:W-:-:S03]  /*00f0*/  SGXT R28, R28, 0x1 ;  /* 0x000000011c1c781a */ /* 0x000fc60000000200 */
[----:B------:R-:W-:-:S04]  /*0100*/  IMAD R21, R21, 0x400, R0 ;  /* 0x0000040015157824 */ /* 0x000fc800078e0200 */
[----:B------:R-:W-:Y:S01]  /*0110*/  IMAD.HI R2, R21, 0x54abfd5b, RZ ;  /* 0x54abfd5b15027827 */ /* 0x000fe200078e02ff */
[----:B------:R-:W-:-:S04]  /*0120*/  LEA.HI R19, R28, R21, RZ, 0xc ;  /* 0x000000151c137211 */ /* 0x000fc800078f60ff */
[----:B------:R-:W-:Y:S02]  /*0130*/  SHF.R.S32.HI R24, RZ, 0xc, R19 ;  /* 0x0000000cff187819 */ /* 0x000fe40000011413 */
[----:B------:R-:W-:-:S03]  /*0140*/  SHF.R.U32.HI R7, RZ, 0x1f, R2 ;  /* 0x0000001fff077819 */ /* 0x000fc60000011602 */
[----:B------:R-:W-:Y:S01]  /*0150*/  IMAD.HI R0, R24, 0x54abfd5b, RZ ;  /* 0x54abfd5b18007827 */ /* 0x000fe200078e02ff */
[----:B------:R-:W-:-:S04]  /*0160*/  LEA.HI.SX32 R2, R2, R7, 0xd ;  /* 0x0000000702027211 */ /* 0x000fc800078f6aff */
[----:B------:R-:W-:Y:S01]  /*0170*/  SHF.R.U32.HI R3, RZ, 0x1f, R0 ;  /* 0x0000001fff037819 */ /* 0x000fe20000011600 */
[----:B------:R-:W-:-:S03]  /*0180*/  VIADD R25, R21, 0x200 ;  /* 0x0000020015197836 */ /* 0x000fc60000000000 */
[----:B------:R-:W-:Y:S02]  /*0190*/  LEA.HI.SX32 R3, R0, R3, 0x19 ;  /* 0x0000000300037211 */ /* 0x000fe400078fcaff */
[----:B------:R-:W-:-:S03]  /*01a0*/  LEA.HI R28, R28, R25, RZ, 0xc ;  /* 0x000000191c1c7211 */ /* 0x000fc600078f60ff */
[----:B------:R-:W-:Y:S02]  /*01b0*/  IMAD R24, R3, -0x183, R24 ;  /* 0xfffffe7d03187824 */ /* 0x000fe400078e0218 */
[----:B------:R-:W-:Y:S01]  /*01c0*/  IMAD R3, R2, -0x183000, R21 ;  /* 0xffe7d00002037824 */ /* 0x000fe200078e0215 */
[----:B------:R-:W-:Y:S01]  /*01d0*/  SHF.R.S32.HI R18, RZ, 0xc, R28 ;  /* 0x0000000cff127819 */ /* 0x000fe2000001141c */
[C---:B----4-:R-:W-:Y:S01]  /*01e0*/  IMAD.WIDE R6, R24.reuse, 0x4, R16 ;  /* 0x0000000418067825 */ /* 0x050fe200078e0210 */
[----:B------:R-:W-:-:S03]  /*01f0*/  ISETP.GE.AND P2, PT, R24, 0x80, PT ;  /* 0x000000801800780c */ /* 0x000fc60003f46270 */
[----:B------:R-:W-:Y:S02]  /*0200*/  IMAD R3, R2, 0x80000, R3 ;  /* 0x0008000002037824 */ /* 0x000fe400078e0203 */
[----:B------:R-:W-:-:S04]  /*0210*/  IMAD.HI R2, R25, 0x54abfd5b, RZ ;  /* 0x54abfd5b19027827 */ /* 0x000fc800078e02ff */
[----:B------:R-:W-:Y:S01]  /*0220*/  IMAD.HI R0, R18, 0x54abfd5b, RZ ;  /* 0x54abfd5b12007827 */ /* 0x000fe200078e02ff */
[----:B------:R-:W-:-:S03]  /*0230*/  SHF.R.U32.HI R15, RZ, 0x1f, R2 ;  /* 0x0000001fff0f7819 */ /* 0x000fc60000011602 */
[----:B--2---:R-:W-:Y:S01]  /*0240*/  IMAD.WIDE R12, R3, 0x4, R4 ;  /* 0x00000004030c7825 */ /* 0x004fe200078e0204 */
[----:B------:R-:W-:Y:S01]  /*0250*/  LEA.HI.SX32 R2, R2, R15, 0xd ;  /* 0x0000000f02027211 */ /* 0x000fe200078f6aff */
[----:B------:R-:W2:Y:S01]  /*0260*/  @!P2 LDG.E.EL R22, desc[UR4][R6.64] ;  /* 0x000000040616a981 */ /* 0x000ea2000c2e1900 */
[----:B------:R-:W-:Y:S01]  /*0270*/  SHF.R.U32.HI R15, RZ, 0x1f, R0 ;  /* 0x0000001fff0f7819 */ /* 0x000fe20000011600 */
[----:B------:R-:W-:Y:S02]  /*0280*/  IMAD.MOV.U32 R3, RZ, RZ, RZ ;  /* 0x000000ffff037224 */ /* 0x000fe400078e00ff */
[----:B------:R1:W3:Y:S01]  /*0290*/  @!P2 LDG.E.128 R8, desc[UR4][R12.64] ;  /* 0x000000040c08a981 */ /* 0x0002e2000c1e1d00 */
[----:B------:R-:W-:Y:S01]  /*02a0*/  LEA.HI.SX32 R15, R0, R15, 0x19 ;  /* 0x0000000f000f7211 */ /* 0x000fe200078fcaff */
[----:B------:R-:W-:Y:S02]  /*02b0*/  IMAD.HI R29, R21, 0x54abfd5b, RZ ;  /* 0x54abfd5b151d7827 */ /* 0x000fe400078e02ff */
[----:B------:R-:W4:Y:S02]  /*02c0*/  @!P2 LDG.E.EL R3, desc[UR4][R6.64] ;  /* 0x000000040603a981 */ /* 0x000f24000c2e1900 */
[----:B------:R-:W-:-:S02]  /*02d0*/  IMAD R18, R15, -0x183, R18 ;  /* 0xfffffe7d0f127824 */ /* 0x000fc400078e0212 */
[----:B------:R-:W5:Y:S01]  /*02e0*/  @!P2 LDG.E.EL R23, desc[UR4][R6.64] ;  /* 0x000000040617a981 */ /* 0x000f62000c2e1900 */
[----:B------:R-:W-:Y:S02]  /*02f0*/  IMAD.MOV.U32 R0, RZ, RZ, RZ ;  /* 0x000000ffff007224 */ /* 0x000fe400078e00ff */
[----:B-1----:R-:W-:Y:S01]  /*0300*/  IMAD R13, R2, -0x183000, R25 ;  /* 0xffe7d000020d7824 */ /* 0x002fe200078e0219 */
[C---:B------:R-:W-:Y:S01]  /*0310*/  ISETP.GE.AND P1, PT, R18.reuse, 0x80, PT ;  /* 0x000000801200780c */ /* 0x040fe20003f26270 */
[----:B------:R1:W5:Y:S01]  /*0320*/  @!P2 LDG.E.EL R26, desc[UR4][R6.64] ;  /* 0x00000004061aa981 */ /* 0x000362000c2e1900 */
[----:B------:R-:W-:-:S04]  /*0330*/  IMAD.WIDE R16, R18, 0x4, R16 ;  /* 0x0000000412107825 */ /* 0x000fc800078e0210 */
[----:B------:R-:W-:Y:S02]  /*0340*/  IMAD R13, R2, 0x80000, R13 ;  /* 0x00080000020d7824 */ /* 0x000fe400078e020d */
[----:B------:R-:W-:Y:S01]  /*0350*/  IMAD.MOV.U32 R2, RZ, RZ, RZ ;  /* 0x000000ffff027224 */ /* 0x000fe200078e00ff */
[----:B------:R-:W-:Y:S01]  /*0360*/  CS2R R14, SRZ ;  /* 0x00000000000e7805 */ /* 0x000fe2000001ff00 */
[----:B------:R-:W-:Y:S01]  /*0370*/  IMAD.WIDE R4, R13, 0x4, R4 ;  /* 0x000000040d047825 */ /* 0x000fe200078e0204 */
[----:B-1----:R-:W-:-:S03]  /*0380*/  SHF.R.U32.HI R7, RZ, 0x1f, R29 ;  /* 0x0000001fff077819 */ /* 0x002fc6000001161d */
[----:B------:R-:W-:Y:S01]  /*0390*/  VIADD R6, R21, 0x200 ;  /* 0x0000020015067836 */ /* 0x000fe20000000000 */
[----:B------:R-:W-:Y:S02]  /*03a0*/  CS2R R12, SRZ ;  /* 0x00000000000c7805 */ /* 0x000fe4000001ff00 */
[----:B------:R-:W-:Y:S01]  /*03b0*/  LOP3.LUT R28, R28, 0xfffff000, RZ, 0xc0, !PT ;  /* 0xfffff0001c1c7812 */ /* 0x000fe200078ec0ff */
[----:B------:R-:W5:Y:S01]  /*03c0*/  @!P1 LDG.E.EL R27, desc[UR4][R16.64] ;  /* 0x00000004101b9981 */ /* 0x000f62000c2e1900 */
[----:B------:R-:W-:Y:S01]  /*03d0*/  LOP3.LUT R19, R19, 0xfffff000, RZ, 0xc0, !PT ;  /* 0xfffff00013137812 */ /* 0x000fe200078ec0ff */
[----:B------:R-:W-:Y:S01]  /*03e0*/  IMAD.HI R6, R6, 0x54abfd5b, RZ ;  /* 0x54abfd5b06067827 */ /* 0x000fe200078e02ff */
[----:B------:R-:W-:Y:S01]  /*03f0*/  LEA.HI.SX32 R7, R29, R7, 0xd ;  /* 0x000000071d077211 */ /* 0x000fe200078f6aff */
[----:B------:R-:W5:Y:S02]  /*0400*/  @!P1 LDG.E.EL R0, desc[UR4][R16.64] ;  /* 0x0000000410009981 */ /* 0x000f64000c2e1900 */
[----:B------:R-:W-:-:S02]  /*0410*/  IMAD.IADD R19, R21, 0x1, -R19 ;  /* 0x0000000115137824 */ /* 0x000fc400078e0a13 */
[----:B------:R-:W5:Y:S01]  /*0420*/  @!P1 LDG.E.EL R20, desc[UR4][R16.64] ;  /* 0x0000000410149981 */ /* 0x000f62000c2e1900 */
[----:B------:R-:W-:-:S03]  /*0430*/  IMAD R7, R7, 0x103000, RZ ;  /* 0x0010300007077824 */ /* 0x000fc600078e02ff */
[----:B------:R1:W5:Y:S04]  /*0440*/  @!P1 LDG.E.EL R2, desc[UR4][R16.64] ;  /* 0x0000000410029981 */ /* 0x000368000c2e1900 */
[----:B------:R1:W5:Y:S02]  /*0450*/  @!P1 LDG.E.128 R12, desc[UR4][R4.64] ;  /* 0x00000004040c9981 */ /* 0x000364000c1e1d00 */
[----:B-1----:R-:W-:Y:S01]  /*0460*/  IMAD.IADD R16, R25, 0x1, -R28 ;  /* 0x0000000119107824 */ /* 0x002fe200078e0a1c */
[----:B------:R-:W-:Y:S01]  /*0470*/  SHF.R.U32.HI R17, RZ, 0x1f, R6 ;  /* 0x0000001fff117819 */ /* 0x000fe20000011606 */
[----:B------:R-:W-:-:S03]  /*0480*/  IMAD.SHL.U32 R28, R24, 0x1000, RZ ;  /* 0x00001000181c7824 */ /* 0x000fc600078e00ff */
[----:B------:R-:W-:Y:S02]  /*0490*/  LEA.HI.SX32 R25, R6, R17, 0xd ;  /* 0x0000001106197211 */ /* 0x000fe400078f6aff */
[----:B------:R-:W-:Y:S02]  /*04a0*/  SHF.R.S32.HI R17, RZ, 0x1f, R19 ;  /* 0x0000001fff117819 */ /* 0x000fe40000011413 */
[--C-:B0-----:R-:W-:Y:S02]  /*04b0*/  IADD3 R4, P0, P3, R28, R19, R7.reuse ;  /* 0x000000131c047210 */ /* 0x101fe40007b1e007 */
[----:B------:R-:W-:Y:S02]  /*04c0*/  SHF.R.S32.HI R6, RZ, 0x1f, R7 ;  /* 0x0000001fff067819 */ /* 0x000fe40000011407 */
[----:B------:R-:W-:Y:S01]  /*04d0*/  SHF.R.S32.HI R5, RZ, 0x1f, R28 ;  /* 0x0000001fff057819 */ /* 0x000fe2000001141c */
[----:B------:R-:W-:-:S03]  /*04e0*/  IMAD.SHL.U32 R7, R18, 0x1000, RZ ;  /* 0x0000100012077824 */ /* 0x000fc600078e00ff */
[----:B------:R-:W-:Y:S01]  /*04f0*/  IADD3.X R5, R5, R17, R6, P0, P3 ;  /* 0x0000001105057210 */ /* 0x000fe200007e6406 */
[----:B------:R-:W-:Y:S01]  /*0500*/  IMAD R6, R25, 0x103000, RZ ;  /* 0x0010300019067824 */ /* 0x000fe200078e02ff */
[----:B------:R-:W-:Y:S02]  /*0510*/  SHF.R.S32.HI R19, RZ, 0x1f, R16 ;  /* 0x0000001fff137819 */ /* 0x000fe40000011410 */
[----:B------:R-:W-:Y:S02]  /*0520*/  LEA R28, P0, R4, UR6, 0x2 ;  /* 0x00000006041c7c11 */ /* 0x000fe4000f8010ff */
[----:B------:R-:W-:Y:S02]  /*0530*/  ISETP.GT.AND P3, PT, R24, 0x7f, PT ;  /* 0x0000007f1800780c */ /* 0x000fe40003f64270 */
[--C-:B------:R-:W-:Y:S02]  /*0540*/  IADD3 R16, P4, P5, R7, R16, R6.reuse ;  /* 0x0000001007107210 */ /* 0x100fe40007d9e006 */
[----:B------:R-:W-:-:S02]  /*0550*/  SHF.R.S32.HI R6, RZ, 0x1f, R6 ;  /* 0x0000001fff067819 */ /* 0x000fc40000011406 */
[----:B------:R-:W-:Y:S02]  /*0560*/  SHF.R.S32.HI R17, RZ, 0x1f, R7 ;  /* 0x0000001fff117819 */ /* 0x000fe40000011407 */
[----:B------:R-:W-:Y:S02]  /*0570*/  LEA.HI.X R29, R4, UR7, R5, 0x2, P0 ;  /* 0x00000007041d7c11 */ /* 0x000fe400080f1405 */
[----:B------:R-:W-:Y:S02]  /*0580*/  ISETP.GT.AND P0, PT, R18, 0x7f, PT ;  /* 0x0000007f1200780c */ /* 0x000fe40003f04270 */
[----:B------:R-:W-:Y:S02]  /*0590*/  IADD3.X R17, R17, R19, R6, P4, P5 ;  /* 0x0000001311117210 */ /* 0x000fe400027ea406 */
[----:B------:R-:W-:Y:S02]  /*05a0*/  CS2R R4, SRZ ;  /* 0x0000000000047805 */ /* 0x000fe4000001ff00 */
[----:B------:R-:W-:-:S02]  /*05b0*/  LEA R24, P4, R16, UR6, 0x2 ;  /* 0x0000000610187c11 */ /* 0x000fc4000f8810ff */
[----:B------:R-:W-:Y:S02]  /*05c0*/  CS2R R6, SRZ ;  /* 0x0000000000067805 */ /* 0x000fe4000001ff00 */
[----:B------:R-:W-:Y:S02]  /*05d0*/  CS2R R18, SRZ ;  /* 0x0000000000127805 */ /* 0x000fe4000001ff00 */
[----:B------:R-:W-:Y:S02]  /*05e0*/  LEA.HI.X R25, R16, UR7, R17, 0x2, P4 ;  /* 0x0000000710197c11 */ /* 0x000fe4000a0f1411 */
[----:B------:R-:W-:Y:S01]  /*05f0*/  CS2R R16, SRZ ;  /* 0x0000000000107805 */ /* 0x000fe2000001ff00 */
[----:B------:R5:W5:Y:S05]  /*0600*/  @P3 LDG.E.128 R4, desc[UR4][R28.64+-0x200000] ;  /* 0xe00000041c043981 */ /* 0x000b6a000c1e1d00 */
[----:B------:R0:W5:Y:S01]  /*0610*/  @P0 LDG.E.128 R16, desc[UR4][R24.64+-0x200000] ;  /* 0xe000000418100981 */ /* 0x000162000c1e1d00 */
[----:B--2---:R-:W-:-:S02]  /*0620*/  SEL R22, R22, RZ, !P2 ;  /* 0x000000ff16167207 */ /* 0x004fc40005000000 */
[----:B---3--:R-:W-:Y:S02]  /*0630*/  SEL R8, R8, RZ, !P2 ;  /* 0x000000ff08087207 */ /* 0x008fe40005000000 */
[----:B------:R-:W-:Y:S02]  /*0640*/  SEL R9, R9, RZ, !P2 ;  /* 0x000000ff09097207 */ /* 0x000fe40005000000 */
[----:B----4-:R-:W-:Y:S02]  /*0650*/  SEL R3, R3, RZ, !P2 ;  /* 0x000000ff03037207 */ /* 0x010fe40005000000 */
[----:B------:R-:W-:Y:S02]  /*0660*/  FSETP.GT.AND P4, PT, R9, -R22, PT ;  /* 0x800000160900720b */ /* 0x000fe40003f84000 */
[----:B------:R-:W-:Y:S02]  /*0670*/  FSETP.GT.AND P6, PT, R8, -R3, PT ;  /* 0x800000030800720b */ /* 0x000fe40003fc4000 */
[----:B------:R-:W-:-:S02]  /*0680*/  SEL R10, R10, RZ, !P2 ;  /* 0x000000ff0a0a7207 */ /* 0x000fc40005000000 */
[----:B-----5:R-:W-:Y:S01]  /*0690*/  SEL R29, R23, RZ, !P2 ;  /* 0x000000ff171d7207 */ /* 0x020fe20005000000 */
[----:B------:R-:W-:Y:S01]  /*06a0*/  FADD R3, R8, R3 ;  /* 0x0000000308037221 */ /* 0x000fe20000000000 */
[----:B------:R-:W-:Y:S01]  /*06b0*/  FADD R23, R9, R22 ;  /* 0x0000001609177221 */ /* 0x000fe20000000000 */
[----:B------:R-:W-:Y:S02]  /*06c0*/  SEL R8, R11, RZ, !P2 ;  /* 0x000000ff0b087207 */ /* 0x000fe40005000000 */
[----:B0-----:R-:W-:Y:S01]  /*06d0*/  SEL R25, R26, RZ, !P2 ;  /* 0x000000ff1a197207 */ /* 0x001fe20005000000 */
[C---:B------:R-:W-:Y:S01]  /*06e0*/  FADD R22, R10.reuse, R29 ;  /* 0x0000001d0a167221 */ /* 0x040fe20000000000 */
[----:B------:R-:W-:Y:S01]  /*06f0*/  FSETP.GT.AND P5, PT, R10, -R29, PT ;  /* 0x8000001d0a00720b */ /* 0x000fe20003fa4000 */
[----:B------:R-:W-:Y:S01]  /*0700*/  @!P4 FMUL R23, R23, 0.10000000149011611938 ;  /* 0x3dcccccd1717c820 */ /* 0x000fe20000400000 */
[----:B------:R-:W0:Y:S01]  /*0710*/  LDC.64 R10, c[0x0][0x228] ;  /* 0x00008a00ff0a7b82 */ /* 0x000e220000000a00 */
[----:B------:R-:W-:Y:S01]  /*0720*/  @!P6 FMUL R3, R3, 0.10000000149011611938 ;  /* 0x3dcccccd0303e820 */ /* 0x000fe20000400000 */
[----:B------:R-:W-:-:S02]  /*0730*/  FSETP.GT.AND P6, PT, R8, -R25, PT ;  /* 0x800000190800720b */ /* 0x000fc40003fc4000 */
[----:B------:R-:W-:Y:S02]  /*0740*/  SEL R24, R27, RZ, !P1 ;  /* 0x000000ff1b187207 */ /* 0x000fe40004800000 */
[----:B------:R-:W-:-:S04]  /*0750*/  SEL R9, R12, RZ, !P1 ;  /* 0x000000ff0c097207 */ /* 0x000fc80004800000 */
[C---:B------:R-:W-:Y:S01]  /*0760*/  FSETP.GT.AND P4, PT, R9.reuse, -R24, PT ;  /* 0x800000180900720b */ /* 0x040fe20003f84000 */
[----:B------:R-:W-:Y:S01]  /*0770*/  FADD R12, R8, R25 ;  /* 0x00000019080c7221 */ /* 0x000fe20000000000 */
[----:B------:R-:W-:Y:S01]  /*0780*/  FADD R8, R9, R24 ;  /* 0x0000001809087221 */ /* 0x000fe20000000000 */
[----:B------:R-:W-:Y:S02]  /*0790*/  SEL R13, R13, RZ, !P1 ;  /* 0x000000ff0d0d7207 */ /* 0x000fe40004800000 */
[----:B------:R-:W-:Y:S02]  /*07a0*/  SEL R14, R14, RZ, !P1 ;  /* 0x000000ff0e0e7207 */ /* 0x000fe40004800000 */
[----:B------:R-:W-:Y:S02]  /*07b0*/  SEL R15, R15, RZ, !P1 ;  /* 0x000000ff0f0f7207 */ /* 0x000fe40004800000 */
[----:B------:R-:W-:Y:S02]  /*07c0*/  SEL R24, R0, RZ, !P1 ;  /* 0x000000ff00187207 */ /* 0x000fe40004800000 */
[----:B------:R-:W-:-:S02]  /*07d0*/  SEL R25, R20, RZ, !P1 ;  /* 0x000000ff14197207 */ /* 0x000fc40004800000 */
[----:B------:R-:W-:Y:S01]  /*07e0*/  SEL R2, R2, RZ, !P1 ;  /* 0x000000ff02027207 */ /* 0x000fe20004800000 */
[----:B------:R-:W-:Y:S01]  /*07f0*/  @!P5 FMUL R22, R22, 0.10000000149011611938 ;  /* 0x3dcccccd1616d820 */ /* 0x000fe20000400000 */
[----:B------:R-:W-:Y:S01]  /*0800*/  @!P6 FMUL R12, R12, 0.10000000149011611938 ;  /* 0x3dcccccd0c0ce820 */ /* 0x000fe20000400000 */
[----:B------:R-:W-:Y:S01]  /*0810*/  @!P4 FMUL R8, R8, 0.10000000149011611938 ;  /* 0x3dcccccd0808c820 */ /* 0x000fe20000400000 */
[----:B------:R-:W-:Y:S02]  /*0820*/  FSETP.GT.AND P6, PT, R13, -R24, PT ;  /* 0x800000180d00720b */ /* 0x000fe40003fc4000 */
[----:B------:R-:W-:Y:S02]  /*0830*/  FSETP.GT.AND P5, PT, R14, -R25, PT ;  /* 0x800000190e00720b */ /* 0x000fe40003fa4000 */
[----:B------:R-:W-:Y:S01]  /*0840*/  FSETP.GT.AND P4, PT, R15, -R2, PT ;  /* 0x800000020f00720b */ /* 0x000fe20003f84000 */
[----:B0-----:R-:W-:-:S04]  /*0850*/  IMAD.WIDE R20, R21, 0x4, R10 ;  /* 0x0000000415147825 */ /* 0x001fc800078e020a */
[----:B------:R-:W-:Y:S01]  /*0860*/  FADD R9, R13, R24 ;  /* 0x000000180d097221 */ /* 0x000fe20000000000 */
[----:B------:R-:W-:Y:S01]  /*0870*/  FADD R10, R14, R25 ;  /* 0x000000190e0a7221 */ /* 0x000fe20000000000 */
[----:B------:R-:W-:Y:S02]  /*0880*/  FADD R11, R15, R2 ;  /* 0x000000020f0b7221 */ /* 0x000fe40000000000 */
[----:B------:R-:W-:Y:S02]  /*0890*/  @!P6 FMUL R9, R9, 0.10000000149011611938 ;  /* 0x3dcccccd0909e820 */ /* 0x000fe40000400000 */
[----:B------:R-:W-:Y:S02]  /*08a0*/  @!P5 FMUL R10, R10, 0.10000000149011611938 ;  /* 0x3dcccccd0a0ad820 */ /* 0x000fe40000400000 */
[----:B------:R-:W-:Y:S01]  /*08b0*/  @!P4 FMUL R11, R11, 0.10000000149011611938 ;  /* 0x3dcccccd0b0bc820 */ /* 0x000fe20000400000 */
[----:B------:R-:W-:Y:S02]  /*08c0*/  SEL R4, R4, RZ, P3 ;  /* 0x000000ff04047207 */ /* 0x000fe40001800000 */
[----:B------:R-:W-:-:S02]  /*08d0*/  SEL R0, R5, RZ, P3 ;  /* 0x000000ff05007207 */ /* 0x000fc40001800000 */
[----:B------:R-:W-:Y:S02]  /*08e0*/  SEL R27, R6, RZ, P3 ;  /* 0x000000ff061b7207 */ /* 0x000fe40001800000 */
[----:B------:R-:W-:Y:S02]  /*08f0*/  SEL R7, R7, RZ, P3 ;  /* 0x000000ff07077207 */ /* 0x000fe40001800000 */
[----:B------:R-:W-:Y:S02]  /*0900*/  SEL R4, R3, R4, !P2 ;  /* 0x0000000403047207 */ /* 0x000fe40005000000 */
[----:B------:R-:W-:Y:S02]  /*0910*/  SEL R5, R23, R0, !P2 ;  /* 0x0000000017057207 */ /* 0x000fe40005000000 */
[----:B------:R-:W-:Y:S02]  /*0920*/  SEL R6, R22, R27, !P2 ;  /* 0x0000001b16067207 */ /* 0x000fe40005000000 */
[----:B------:R-:W-:-:S02]  /*0930*/  SEL R7, R12, R7, !P2 ;  /* 0x000000070c077207 */ /* 0x000fc40005000000 */
[----:B------:R-:W-:Y:S02]  /*0940*/  @P1 SEL R8, R16, RZ, P0 ;  /* 0x000000ff10081207 */ /* 0x000fe40000000000 */
[----:B------:R-:W-:Y:S02]  /*0950*/  @P1 SEL R9, R17, RZ, P0 ;  /* 0x000000ff11091207 */ /* 0x000fe40000000000 */
[----:B------:R-:W-:Y:S02]  /*0960*/  @P1 SEL R10, R18, RZ, P0 ;  /* 0x000000ff120a1207 */ /* 0x000fe40000000000 */
[----:B------:R-:W-:Y:S01]  /*0970*/  @P1 SEL R11, R19, RZ, P0 ;  /* 0x000000ff130b1207 */ /* 0x000fe20000000000 */
[----:B------:R-:W-:Y:S04]  /*0980*/  STG.E.128 desc[UR4][R20.64], R4 ;  /* 0x0000000414007986 */ /* 0x000fe8000c101d04 */
[----:B------:R-:W-:Y:S01]  /*0990*/  STG.E.128 desc[UR4][R20.64+0x800], R8 ;  /* 0x0008000814007986 */ /* 0x000fe2000c101d04 */
[----:B------:R-:W-:Y:S05]  /*09a0*/  EXIT ;  /* 0x000000000000794d */ /* 0x000fea0003800000 */
.L_x_0:
[----:B------:R-:W-:-:S00]  /*09b0*/  BRA `(.L_x_0) ;  /* 0xfffffffc00fc7947 */ /* 0x000fc0000383ffff */
[----:B------:R-:W-:-:S00]  /*09c0*/  NOP ;  /* 0x0000000000007918 */ /* 0x000fc00000000000 */
        /* <DEDUP_REMOVED lines=11> */
.L_x_1:


//--------------------- .nv.constant0.triton_poi_fused_cat_3 --------------------------
	.section	.nv.constant0.triton_poi_fused_cat_3,"a",@progbits
	.sectionflags	@""
	.align	4
.nv.constant0.triton_poi_fused_cat_3:
	.zero		564
